//
// Generated by NVIDIA NVVM Compiler
//
// Compiler Build ID: CL-36424714
// Cuda compilation tools, release 13.0, V13.0.88
// Based on NVVM 20.0.0
//

.version 9.0
.target sm_100
.address_size 64

	// .globl	_Z13matmul_kernelPfS_S_iii

.visible .entry _Z13matmul_kernelPfS_S_iii(
	.param .u64 .ptr .align 1 _Z13matmul_kernelPfS_S_iii_param_0,
	.param .u64 .ptr .align 1 _Z13matmul_kernelPfS_S_iii_param_1,
	.param .u64 .ptr .align 1 _Z13matmul_kernelPfS_S_iii_param_2,
	.param .u32 _Z13matmul_kernelPfS_S_iii_param_3,
	.param .u32 _Z13matmul_kernelPfS_S_iii_param_4,
	.param .u32 _Z13matmul_kernelPfS_S_iii_param_5
)
{
	.reg .pred 	%p<10>;
	.reg .b32 	%r<40>;
	.reg .b32 	%f<68>;
	.reg .b64 	%rd<53>;

	ld.param.u64 	%rd7, [_Z13matmul_kernelPfS_S_iii_param_0];
	ld.param.u64 	%rd8, [_Z13matmul_kernelPfS_S_iii_param_1];
	ld.param.u64 	%rd6, [_Z13matmul_kernelPfS_S_iii_param_2];
	ld.param.u32 	%r18, [_Z13matmul_kernelPfS_S_iii_param_4];
	ld.param.u32 	%r19, [_Z13matmul_kernelPfS_S_iii_param_5];
	cvta.to.global.u64 	%rd1, %rd8;
	cvta.to.global.u64 	%rd2, %rd7;
	mov.u32 	%r20, %ctaid.y;
	mov.u32 	%r21, %ntid.y;
	mov.u32 	%r22, %tid.y;
	mad.lo.s32 	%r1, %r20, %r21, %r22;
	mov.u32 	%r23, %ctaid.x;
	mov.u32 	%r24, %ntid.x;
	mov.u32 	%r25, %tid.x;
	mad.lo.s32 	%r2, %r23, %r24, %r25;
	setp.lt.s32 	%p1, %r18, 1;
	mov.f32 	%f67, 0f00000000;
	@%p1 bra 	$L__BB0_12;
	mul.lo.s32 	%r3, %r18, %r1;
	and.b32  	%r4, %r18, 7;
	setp.lt.u32 	%p2, %r18, 8;
	mov.f32 	%f67, 0f00000000;
	mov.b32 	%r38, 0;
	@%p2 bra 	$L__BB0_4;
	and.b32  	%r38, %r18, 2147483640;
	neg.s32 	%r36, %r38;
	shl.b32 	%r7, %r19, 3;
	mul.wide.u32 	%rd9, %r3, 4;
	add.s64 	%rd10, %rd9, %rd2;
	add.s64 	%rd52, %rd10, 16;
	mov.f32 	%f67, 0f00000000;
	mul.wide.s32 	%rd13, %r19, 4;
	mov.u32 	%r35, %r2;
$L__BB0_3:
	.pragma "nounroll";
	ld.global.f32 	%f17, [%rd52+-16];
	mul.wide.s32 	%rd11, %r35, 4;
	add.s64 	%rd12, %rd1, %rd11;
	ld.global.f32 	%f18, [%rd12];
	fma.rn.f32 	%f19, %f17, %f18, %f67;
	ld.global.f32 	%f20, [%rd52+-12];
	add.s64 	%rd14, %rd12, %rd13;
	ld.global.f32 	%f21, [%rd14];
	fma.rn.f32 	%f22, %f20, %f21, %f19;
	ld.global.f32 	%f23, [%rd52+-8];
	add.s64 	%rd15, %rd14, %rd13;
	ld.global.f32 	%f24, [%rd15];
	fma.rn.f32 	%f25, %f23, %f24, %f22;
	ld.global.f32 	%f26, [%rd52+-4];
	add.s64 	%rd16, %rd15, %rd13;
	ld.global.f32 	%f27, [%rd16];
	fma.rn.f32 	%f28, %f26, %f27, %f25;
	ld.global.f32 	%f29, [%rd52];
	add.s64 	%rd17, %rd16, %rd13;
	ld.global.f32 	%f30, [%rd17];
	fma.rn.f32 	%f31, %f29, %f30, %f28;
	ld.global.f32 	%f32, [%rd52+4];
	add.s64 	%rd18, %rd17, %rd13;
	ld.global.f32 	%f33, [%rd18];
	fma.rn.f32 	%f34, %f32, %f33, %f31;
	ld.global.f32 	%f35, [%rd52+8];
	add.s64 	%rd19, %rd18, %rd13;
	ld.global.f32 	%f36, [%rd19];
	fma.rn.f32 	%f37, %f35, %f36, %f34;
	ld.global.f32 	%f38, [%rd52+12];
	add.s64 	%rd20, %rd19, %rd13;
	ld.global.f32 	%f39, [%rd20];
	fma.rn.f32 	%f67, %f38, %f39, %f37;
	add.s32 	%r36, %r36, 8;
	add.s32 	%r35, %r35, %r7;
	add.s64 	%rd52, %rd52, 32;
	setp.ne.s32 	%p3, %r36, 0;
	@%p3 bra 	$L__BB0_3;
$L__BB0_4:
	setp.eq.s32 	%p4, %r4, 0;
	@%p4 bra 	$L__BB0_12;
	and.b32  	%r13, %r18, 3;
	setp.lt.u32 	%p5, %r4, 4;
	@%p5 bra 	$L__BB0_7;
	add.s32 	%r27, %r38, %r3;
	mul.wide.u32 	%rd21, %r27, 4;
	add.s64 	%rd22, %rd2, %rd21;
	ld.global.f32 	%f41, [%rd22];
	mad.lo.s32 	%r28, %r38, %r19, %r2;
	mul.wide.s32 	%rd23, %r28, 4;
	add.s64 	%rd24, %rd1, %rd23;
	ld.global.f32 	%f42, [%rd24];
	fma.rn.f32 	%f43, %f41, %f42, %f67;
	cvt.u64.u32 	%rd25, %r3;
	cvt.u64.u32 	%rd26, %r38;
	add.s64 	%rd27, %rd26, %rd25;
	shl.b64 	%rd28, %rd27, 2;
	add.s64 	%rd29, %rd2, %rd28;
	ld.global.f32 	%f44, [%rd29+4];
	mul.wide.s32 	%rd30, %r19, 4;
	add.s64 	%rd31, %rd24, %rd30;
	ld.global.f32 	%f45, [%rd31];
	fma.rn.f32 	%f46, %f44, %f45, %f43;
	ld.global.f32 	%f47, [%rd29+8];
	add.s64 	%rd32, %rd31, %rd30;
	ld.global.f32 	%f48, [%rd32];
	fma.rn.f32 	%f49, %f47, %f48, %f46;
	ld.global.f32 	%f50, [%rd29+12];
	add.s64 	%rd33, %rd32, %rd30;
	ld.global.f32 	%f51, [%rd33];
	fma.rn.f32 	%f67, %f50, %f51, %f49;
	add.s32 	%r38, %r38, 4;
$L__BB0_7:
	setp.eq.s32 	%p6, %r13, 0;
	@%p6 bra 	$L__BB0_12;
	setp.eq.s32 	%p7, %r13, 1;
	@%p7 bra 	$L__BB0_10;
	add.s32 	%r29, %r38, %r3;
	mul.wide.u32 	%rd34, %r29, 4;
	add.s64 	%rd35, %rd2, %rd34;
	ld.global.f32 	%f53, [%rd35];
	mad.lo.s32 	%r30, %r38, %r19, %r2;
	mul.wide.s32 	%rd36, %r30, 4;
	add.s64 	%rd37, %rd1, %rd36;
	ld.global.f32 	%f54, [%rd37];
	fma.rn.f32 	%f55, %f53, %f54, %f67;
	cvt.u64.u32 	%rd38, %r3;
	cvt.u64.u32 	%rd39, %r38;
	add.s64 	%rd40, %rd39, %rd38;
	shl.b64 	%rd41, %rd40, 2;
	add.s64 	%rd42, %rd2, %rd41;
	ld.global.f32 	%f56, [%rd42+4];
	mul.wide.s32 	%rd43, %r19, 4;
	add.s64 	%rd44, %rd37, %rd43;
	ld.global.f32 	%f57, [%rd44];
	fma.rn.f32 	%f67, %f56, %f57, %f55;
	add.s32 	%r38, %r38, 2;
$L__BB0_10:
	and.b32  	%r31, %r18, 1;
	setp.eq.b32 	%p8, %r31, 1;
	not.pred 	%p9, %p8;
	@%p9 bra 	$L__BB0_12;
	add.s32 	%r32, %r38, %r3;
	mul.wide.u32 	%rd45, %r32, 4;
	add.s64 	%rd46, %rd2, %rd45;
	ld.global.f32 	%f58, [%rd46];
	mad.lo.s32 	%r33, %r38, %r19, %r2;
	mul.wide.s32 	%rd47, %r33, 4;
	add.s64 	%rd48, %rd1, %rd47;
	ld.global.f32 	%f59, [%rd48];
	fma.rn.f32 	%f67, %f58, %f59, %f67;
$L__BB0_12:
	cvta.to.global.u64 	%rd49, %rd6;
	mad.lo.s32 	%r34, %r19, %r1, %r2;
	mul.wide.s32 	%rd50, %r34, 4;
	add.s64 	%rd51, %rd49, %rd50;
	st.global.f32 	[%rd51], %f67;
	ret;

}


// ===== COMPILED SASS (sm_100) =====

	.target	sm_100

	.elftype	@"ET_EXEC"


//--------------------- .note.nv.tkinfo           --------------------------
	.section	.note.nv.tkinfo,"",@"SHT_NOTE"
	.sectionflags	@"SHF_NOTE_NV_TKINFO"
	.tkinfo
        /*0018*/ 	.word	0x00000002
        /*0030*/ 	.string	""
        /*0030*/ 	.string	"ptxas"
        /*0030*/ 	.string	"Cuda compilation tools, release 13.0, V13.0.88"
        /*0030*/ 	.string	"Build cuda_13.0.r13.0/compiler.36424714_0"
        /*0030*/ 	.string	"-arch sm_100 -m 64 "



//--------------------- .note.nv.cuinfo           --------------------------
	.section	.note.nv.cuinfo,"",@"SHT_NOTE"
	.sectionflags	@"SHF_NOTE_NV_CUINFO"
        /*0018*/ 	.short	0x0002
        /*001a*/ 	.short	0x0064
        /*001c*/ 	.short	0x0082
	.zero		2


//--------------------- .nv.info                  --------------------------
	.section	.nv.info,"",@"SHT_CUDA_INFO"
	.align	4


	//----- nvinfo : EIATTR_REGCOUNT
	.align		4
        /*0000*/ 	.byte	0x04, 0x2f
        /*0002*/ 	.short	(.L_1 - .L_0)
	.align		4
.L_0:
        /*0004*/ 	.word	index@(_Z13matmul_kernelPfS_S_iii)
        /*0008*/ 	.word	0x00000020


	//----- nvinfo : EIATTR_FRAME_SIZE
	.align		4
.L_1:
        /*000c*/ 	.byte	0x04, 0x11
        /*000e*/ 	.short	(.L_3 - .L_2)
	.align		4
.L_2:
        /*0010*/ 	.word	index@(_Z13matmul_kernelPfS_S_iii)
        /*0014*/ 	.word	0x00000000


	//----- nvinfo : EIATTR_MIN_STACK_SIZE
	.align		4
.L_3:
        /*0018*/ 	.byte	0x04, 0x12
        /*001a*/ 	.short	(.L_5 - .L_4)
	.align		4
.L_4:
        /*001c*/ 	.word	index@(_Z13matmul_kernelPfS_S_iii)
        /*0020*/ 	.word	0x00000000
.L_5:


//--------------------- .nv.compat                --------------------------
	.section	.nv.compat,"",@"SHT_CUDA_COMPAT_INFO"
	.align	4
        /*0000*/ 	.byte	0x02, 0x09, 0x00, 0x00, 0x02, 0x02, 0x01, 0x00, 0x02, 0x05, 0x05, 0x00, 0x03, 0x07, 0x01, 0x01
        /*0010*/ 	.byte	0x02, 0x03, 0x00, 0x00, 0x02, 0x06, 0x01, 0x00, 0x04, 0x0b, 0x08, 0x00, 0x09, 0x00, 0x00, 0x00
        /*0020*/ 	.byte	0x00, 0x00, 0x00, 0x00


//--------------------- .nv.info._Z13matmul_kernelPfS_S_iii --------------------------
	.section	.nv.info._Z13matmul_kernelPfS_S_iii,"",@"SHT_CUDA_INFO"
	.sectionflags	@""
	.align	4


	//----- nvinfo : EIATTR_CUDA_API_VERSION
	.align		4
        /*0000*/ 	.byte	0x04, 0x37
        /*0002*/ 	.short	(.L_7 - .L_6)
.L_6:
        /*0004*/ 	.word	0x00000082


	//----- nvinfo : EIATTR_KPARAM_INFO
	.align		4
.L_7:
        /*0008*/ 	.byte	0x04, 0x17
        /*000a*/ 	.short	(.L_9 - .L_8)
.L_8:
        /*000c*/ 	.word	0x00000000
        /*0010*/ 	.short	0x0005
        /*0012*/ 	.short	0x0020
        /*0014*/ 	.byte	0x00, 0xf0, 0x11, 0x00


	//----- nvinfo : EIATTR_KPARAM_INFO
	.align		4
.L_9:
        /*0018*/ 	.byte	0x04, 0x17
        /*001a*/ 	.short	(.L_11 - .L_10)
.L_10:
        /*001c*/ 	.word	0x00000000
        /*0020*/ 	.short	0x0004
        /*0022*/ 	.short	0x001c
        /*0024*/ 	.byte	0x00, 0xf0, 0x11, 0x00


	//----- nvinfo : EIATTR_KPARAM_INFO
	.align		4
.L_11:
        /*0028*/ 	.byte	0x04, 0x17
        /*002a*/ 	.short	(.L_13 - .L_12)
.L_12:
        /*002c*/ 	.word	0x00000000
        /*0030*/ 	.short	0x0003
        /*0032*/ 	.short	0x0018
        /*0034*/ 	.byte	0x00, 0xf0, 0x11, 0x00


	//----- nvinfo : EIATTR_KPARAM_INFO
	.align		4
.L_13:
        /*0038*/ 	.byte	0x04, 0x17
        /*003a*/ 	.short	(.L_15 - .L_14)
.L_14:
        /*003c*/ 	.word	0x00000000
        /*0040*/ 	.short	0x0002
        /*0042*/ 	.short	0x0010
        /*0044*/ 	.byte	0x00, 0xf5, 0x21, 0x00


	//----- nvinfo : EIATTR_KPARAM_INFO
	.align		4
.L_15:
        /*0048*/ 	.byte	0x04, 0x17
        /*004a*/ 	.short	(.L_17 - .L_16)
.L_16:
        /*004c*/ 	.word	0x00000000
        /*0050*/ 	.short	0x0001
        /*0052*/ 	.short	0x0008
        /*0054*/ 	.byte	0x00, 0xf5, 0x21, 0x00


	//----- nvinfo : EIATTR_KPARAM_INFO
	.align		4
.L_17:
        /*0058*/ 	.byte	0x04, 0x17
        /*005a*/ 	.short	(.L_19 - .L_18)
.L_18:
        /*005c*/ 	.word	0x00000000
        /*0060*/ 	.short	0x0000
        /*0062*/ 	.short	0x0000
        /*0064*/ 	.byte	0x00, 0xf5, 0x21, 0x00


	//----- nvinfo : EIATTR_SPARSE_MMA_MASK
	.align		4
.L_19:
        /*0068*/ 	.byte	0x03, 0x50
        /*006a*/ 	.short	0x0000


	//----- nvinfo : EIATTR_MAXREG_COUNT
	.align		4
        /*006c*/ 	.byte	0x03, 0x1b
        /*006e*/ 	.short	0x00ff


	//----- nvinfo : EIATTR_MERCURY_ISA_VERSION
	.align		4
        /*0070*/ 	.byte	0x03, 0x5f
        /*0072*/ 	.short	0x0101


	//----- nvinfo : EIATTR_VRC_CTA_INIT_COUNT
	.align		4
        /*0074*/ 	.byte	0x02, 0x4a
	.zero		1
	.zero		1


	//----- nvinfo : EIATTR_EXIT_INSTR_OFFSETS
	.align		4
        /*0078*/ 	.byte	0x04, 0x1c
        /*007a*/ 	.short	(.L_21 - .L_20)


	//   ....[0]....
.L_20:
        /*007c*/ 	.word	0x000008f0


	//----- nvinfo : EIATTR_CBANK_PARAM_SIZE
	.align		4
.L_21:
        /*0080*/ 	.byte	0x03, 0x19
        /*0082*/ 	.short	0x0024


	//----- nvinfo : EIATTR_PARAM_CBANK
	.align		4
        /*0084*/ 	.byte	0x04, 0x0a
        /*0086*/ 	.short	(.L_23 - .L_22)
	.align		4
.L_22:
        /*0088*/ 	.word	index@(.nv.constant0._Z13matmul_kernelPfS_S_iii)
        /*008c*/ 	.short	0x0380
        /*008e*/ 	.short	0x0024


	//----- nvinfo : EIATTR_SW_WAR
	.align		4
.L_23:
        /*0090*/ 	.byte	0x04, 0x36
        /*0092*/ 	.short	(.L_25 - .L_24)
.L_24:
        /*0094*/ 	.word	0x00000008
.L_25:


//--------------------- .nv.callgraph             --------------------------
	.section	.nv.callgraph,"",@"SHT_CUDA_CALLGRAPH"
	.align	4
	.sectionentsize	8
	.align		4
        /*0000*/ 	.word	0x00000000
	.align		4
        /*0004*/ 	.word	0xffffffff
	.align		4
        /*0008*/ 	.word	0x00000000
	.align		4
        /*000c*/ 	.word	0xfffffffe
	.align		4
        /*0010*/ 	.word	0x00000000
	.align		4
        /*0014*/ 	.word	0xfffffffd
	.align		4
        /*0018*/ 	.word	0x00000000
	.align		4
        /*001c*/ 	.word	0xfffffffc


//--------------------- .text._Z13matmul_kernelPfS_S_iii --------------------------
	.section	.text._Z13matmul_kernelPfS_S_iii,"ax",@progbits
	.align	128
        .global         _Z13matmul_kernelPfS_S_iii
        .type           _Z13matmul_kernelPfS_S_iii,@function
        .size           _Z13matmul_kernelPfS_S_iii,(.L_x_5 - _Z13matmul_kernelPfS_S_iii)
        .other          _Z13matmul_kernelPfS_S_iii,@"STO_CUDA_ENTRY STV_DEFAULT"
_Z13matmul_kernelPfS_S_iii:
.text._Z13matmul_kernelPfS_S_iii:
[----:B------:R-:W-:Y:S08]  /*0000*/  LDC R1, c[0x0][0x37c] ;  /* 0x0000df00ff017b82 */ /* 0x000ff00000000800 */
[----:B------:R-:W0:Y:S01]  /*0010*/  LDC R0, c[0x0][0x39c] ;  /* 0x0000e700ff007b82 */ /* 0x000e220000000800 */
[----:B------:R-:W1:Y:S01]  /*0020*/  S2R R2, SR_TID.Y ;  /* 0x0000000000027919 */ /* 0x000e620000002200 */
[----:B------:R-:W2:Y:S01]  /*0030*/  LDCU.64 UR4, c[0x0][0x358] ;  /* 0x00006b00ff0477ac */ /* 0x000ea20008000a00 */
[----:B------:R-:W-:Y:S01]  /*0040*/  HFMA2 R29, -RZ, RZ, 0, 0 ;  /* 0x00000000ff1d7431 */ /* 0x000fe200000001ff */
[----:B------:R-:W3:Y:S04]  /*0050*/  S2R R3, SR_TID.X ;  /* 0x0000000000037919 */ /* 0x000ee80000002100 */
[----:B------:R-:W1:Y:S08]  /*0060*/  LDC R17, c[0x0][0x364] ;  /* 0x0000d900ff117b82 */ /* 0x000e700000000800 */
[----:B------:R-:W1:Y:S08]  /*0070*/  S2UR UR6, SR_CTAID.Y ;  /* 0x00000000000679c3 */ /* 0x000e700000002600 */
[----:B------:R-:W3:Y:S01]  /*0080*/  S2UR UR7, SR_CTAID.X ;  /* 0x00000000000779c3 */ /* 0x000ee20000002500 */
[----:B0-----:R-:W-:-:S07]  /*0090*/  ISETP.GE.AND P0, PT, R0, 0x1, PT ;  /* 0x000000010000780c */ /* 0x001fce0003f06270 */
[----:B------:R-:W3:Y:S01]  /*00a0*/  LDC R16, c[0x0][0x360] ;  /* 0x0000d800ff107b82 */ /* 0x000ee20000000800 */
[----:B-1----:R-:W-:Y:S02]  /*00b0*/  IMAD R17, R17, UR6, R2 ;  /* 0x0000000611117c24 */ /* 0x002fe4000f8e0202 */
[----:B---3--:R-:W-:-:S03]  /*00c0*/  IMAD R16, R16, UR7, R3 ;  /* 0x0000000710107c24 */ /* 0x008fc6000f8e0203 */
[----:B--2---:R-:W-:Y:S05]  /*00d0*/  @!P0 BRA `(.L_x_0) ;  /* 0x0000000400f08947 */ /* 0x004fea0003800000 */
[C---:B------:R-:W-:Y:S01]  /*00e0*/  ISETP.GE.U32.AND P1, PT, R0.reuse, 0x8, PT ;  /* 0x000000080000780c */ /* 0x040fe20003f26070 */
[----:B------:R-:W-:Y:S01]  /*00f0*/  IMAD R19, R17, R0, RZ ;  /* 0x0000000011137224 */ /* 0x000fe200078e02ff */
[----:B------:R-:W-:Y:S02]  /*0100*/  LOP3.LUT R24, R0, 0x7, RZ, 0xc0, !PT ;  /* 0x0000000700187812 */ /* 0x000fe400078ec0ff */
[----:B------:R-:W-:Y:S02]  /*0110*/  MOV R29, RZ ;  /* 0x000000ff001d7202 */ /* 0x000fe40000000f00 */
[----:B------:R-:W-:Y:S02]  /*0120*/  ISETP.NE.AND P0, PT, R24, RZ, PT ;  /* 0x000000ff1800720c */ /* 0x000fe40003f05270 */
[----:B------:R-:W-:-:S05]  /*0130*/  MOV R20, RZ ;  /* 0x000000ff00147202 */ /* 0x000fca0000000f00 */
[----:B------:R-:W-:Y:S06]  /*0140*/  @!P1 BRA `(.L_x_1) ;  /* 0x0000000000c89947 */ /* 0x000fec0003800000 */
[----:B------:R-:W0:Y:S01]  /*0150*/  LDC.64 R2, c[0x0][0x380] ;  /* 0x0000e000ff027b82 */ /* 0x000e220000000a00 */
[----:B------:R-:W-:Y:S02]  /*0160*/  LOP3.LUT R20, R0, 0x7ffffff8, RZ, 0xc0, !PT ;  /* 0x7ffffff800147812 */ /* 0x000fe400078ec0ff */
[----:B------:R-:W-:Y:S02]  /*0170*/  MOV R29, RZ ;  /* 0x000000ff001d7202 */ /* 0x000fe40000000f00 */
[----:B------:R-:W-:Y:S02]  /*0180*/  MOV R21, R16 ;  /* 0x0000001000157202 */ /* 0x000fe40000000f00 */
[----:B------:R-:W-:Y:S01]  /*0190*/  IADD3 R18, PT, PT, -R20, RZ, RZ ;  /* 0x000000ff14127210 */ /* 0x000fe20007ffe1ff */
[----:B0-----:R-:W-:-:S03]  /*01a0*/  IMAD.WIDE.U32 R2, R19, 0x4, R2 ;  /* 0x0000000413027825 */ /* 0x001fc600078e0002 */
[----:B------:R-:W-:-:S04]  /*01b0*/  IADD3 R5, P1, PT, R2, 0x10, RZ ;  /* 0x0000001002057810 */ /* 0x000fc80007f3e0ff */
[----:B------:R-:W-:-:S09]  /*01c0*/  IADD3.X R4, PT, PT, RZ, R3, RZ, P1, !PT ;  /* 0x00000003ff047210 */ /* 0x000fd20000ffe4ff */
.L_x_2:
[----:B------:R-:W0:Y:S01]  /*01d0*/  LDC.64 R14, c[0x0][0x388] ;  /* 0x0000e200ff0e7b82 */ /* 0x000e220000000a00 */
[----:B------:R-:W-:Y:S02]  /*01e0*/  MOV R2, R5 ;  /* 0x0000000500027202 */ /* 0x000fe40000000f00 */
[----:B------:R-:W-:-:S05]  /*01f0*/  MOV R3, R4 ;  /* 0x0000000400037202 */ /* 0x000fca0000000f00 */
[----:B------:R-:W2:Y:S01]  /*0200*/  LDG.E R12, desc[UR4][R2.64+-0x10] ;  /* 0xfffff004020c7981 */ /* 0x000ea2000c1e1900 */
[----:B------:R-:W1:Y:S03]  /*0210*/  LDC R23, c[0x0][0x3a0] ;  /* 0x0000e800ff177b82 */ /* 0x000e660000000800 */
[----:B------:R-:W3:Y:S04]  /*0220*/  LDG.E R22, desc[UR4][R2.64+-0xc] ;  /* 0xfffff40402167981 */ /* 0x000ee8000c1e1900 */
[----:B------:R-:W4:Y:S04]  /*0230*/  LDG.E R27, desc[UR4][R2.64+-0x8] ;  /* 0xfffff804021b7981 */ /* 0x000f28000c1e1900 */
[----:B------:R-:W5:Y:S01]  /*0240*/  LDG.E R26, desc[UR4][R2.64+-0x4] ;  /* 0xfffffc04021a7981 */ /* 0x000f62000c1e1900 */
[----:B0-----:R-:W-:-:S05]  /*0250*/  IMAD.WIDE R14, R21, 0x4, R14 ;  /* 0x00000004150e7825 */ /* 0x001fca00078e020e */
[----:B------:R1:W2:Y:S02]  /*0260*/  LDG.E R13, desc[UR4][R14.64] ;  /* 0x000000040e0d7981 */ /* 0x0002a4000c1e1900 */
[----:B-1----:R-:W-:-:S05]  /*0270*/  IMAD.WIDE R14, R23, 0x4, R14 ;  /* 0x00000004170e7825 */ /* 0x002fca00078e020e */
[----:B------:R0:W3:Y:S01]  /*0280*/  LDG.E R25, desc[UR4][R14.64] ;  /* 0x000000040e197981 */ /* 0x0000e2000c1e1900 */
[----:B------:R-:W-:-:S04]  /*0290*/  IMAD.WIDE R10, R23, 0x4, R14 ;  /* 0x00000004170a7825 */ /* 0x000fc800078e020e */
[C---:B------:R-:W-:Y:S02]  /*02a0*/  IMAD.WIDE R8, R23.reuse, 0x4, R10 ;  /* 0x0000000417087825 */ /* 0x040fe400078e020a */
[----:B------:R-:W4:Y:S02]  /*02b0*/  LDG.E R10, desc[UR4][R10.64] ;  /* 0x000000040a0a7981 */ /* 0x000f24000c1e1900 */
[C---:B------:R-:W-:Y:S02]  /*02c0*/  IMAD.WIDE R4, R23.reuse, 0x4, R8 ;  /* 0x0000000417047825 */ /* 0x040fe400078e0208 */
[----:B------:R-:W5:Y:S02]  /*02d0*/  LDG.E R9, desc[UR4][R8.64] ;  /* 0x0000000408097981 */ /* 0x000f64000c1e1900 */
[C---:B------:R-:W-:Y:S02]  /*02e0*/  IMAD.WIDE R6, R23.reuse, 0x4, R4 ;  /* 0x0000000417067825 */ /* 0x040fe400078e0204 */
[----:B------:R-:W5:Y:S04]  /*02f0*/  LDG.E R11, desc[UR4][R2.64+0x4] ;  /* 0x00000404020b7981 */ /* 0x000f68000c1e1900 */
[----:B------:R-:W5:Y:S04]  /*0300*/  LDG.E R4, desc[UR4][R4.64] ;  /* 0x0000000404047981 */ /* 0x000f68000c1e1900 */
[----:B------:R-:W5:Y:S04]  /*0310*/  LDG.E R8, desc[UR4][R2.64+0xc] ;  /* 0x00000c0402087981 */ /* 0x000f68000c1e1900 */
[----:B------:R-:W5:Y:S01]  /*0320*/  LDG.E R5, desc[UR4][R2.64] ;  /* 0x0000000402057981 */ /* 0x000f62000c1e1900 */
[----:B--2---:R-:W-:Y:S01]  /*0330*/  FFMA R29, R12, R13, R29 ;  /* 0x0000000d0c1d7223 */ /* 0x004fe2000000001d */
[----:B------:R-:W-:-:S02]  /*0340*/  IMAD.WIDE R12, R23, 0x4, R6 ;  /* 0x00000004170c7825 */ /* 0x000fc400078e0206 */
[----:B------:R-:W2:Y:S02]  /*0350*/  LDG.E R6, desc[UR4][R6.64] ;  /* 0x0000000406067981 */ /* 0x000ea4000c1e1900 */
[----:B0-----:R-:W-:Y:S02]  /*0360*/  IMAD.WIDE R14, R23, 0x4, R12 ;  /* 0x00000004170e7825 */ /* 0x001fe400078e020c */
[----:B------:R-:W2:Y:S04]  /*0370*/  LDG.E R28, desc[UR4][R12.64] ;  /* 0x000000040c1c7981 */ /* 0x000ea8000c1e1900 */
[----:B------:R-:W2:Y:S04]  /*0380*/  LDG.E R7, desc[UR4][R2.64+0x8] ;  /* 0x0000080402077981 */ /* 0x000ea8000c1e1900 */
[----:B------:R-:W2:Y:S01]  /*0390*/  LDG.E R15, desc[UR4][R14.64] ;  /* 0x000000040e0f7981 */ /* 0x000ea2000c1e1900 */
[----:B---3--:R-:W-:Y:S01]  /*03a0*/  FFMA R22, R22, R25, R29 ;  /* 0x0000001916167223 */ /* 0x008fe2000000001d */
[----:B------:R-:W-:-:S03]  /*03b0*/  IADD3 R18, PT, PT, R18, 0x8, RZ ;  /* 0x0000000812127810 */ /* 0x000fc60007ffe0ff */
[----:B----4-:R-:W-:Y:S01]  /*03c0*/  FFMA R27, R27, R10, R22 ;  /* 0x0000000a1b1b7223 */ /* 0x010fe20000000016 */
[----:B------:R-:W-:-:S03]  /*03d0*/  ISETP.NE.AND P1, PT, R18, RZ, PT ;  /* 0x000000ff1200720c */ /* 0x000fc60003f25270 */
[----:B-----5:R-:W-:Y:S01]  /*03e0*/  FFMA R26, R26, R9, R27 ;  /* 0x000000091a1a7223 */ /* 0x020fe2000000001b */
[----:B------:R-:W-:-:S03]  /*03f0*/  LEA R21, R23, R21, 0x3 ;  /* 0x0000001517157211 */ /* 0x000fc600078e18ff */
[----:B------:R-:W-:Y:S01]  /*0400*/  FFMA R4, R5, R4, R26 ;  /* 0x0000000405047223 */ /* 0x000fe2000000001a */
[----:B------:R-:W-:-:S03]  /*0410*/  IADD3 R5, P2, PT, R2, 0x20, RZ ;  /* 0x0000002002057810 */ /* 0x000fc60007f5e0ff */
[----:B--2---:R-:W-:-:S04]  /*0420*/  FFMA R4, R11, R6, R4 ;  /* 0x000000060b047223 */ /* 0x004fc80000000004 */
[----:B------:R-:W-:Y:S01]  /*0430*/  FFMA R7, R7, R28, R4 ;  /* 0x0000001c07077223 */ /* 0x000fe20000000004 */
[----:B------:R-:W-:-:S03]  /*0440*/  IADD3.X R4, PT, PT, RZ, R3, RZ, P2, !PT ;  /* 0x00000003ff047210 */ /* 0x000fc600017fe4ff */
[----:B------:R-:W-:Y:S01]  /*0450*/  FFMA R29, R8, R15, R7 ;  /* 0x0000000f081d7223 */ /* 0x000fe20000000007 */
[----:B------:R-:W-:Y:S06]  /*0460*/  @P1 BRA `(.L_x_2) ;  /* 0xfffffffc00581947 */ /* 0x000fec000383ffff */
.L_x_1:
[----:B------:R-:W-:Y:S05]  /*0470*/  @!P0 BRA `(.L_x_0) ;  /* 0x0000000400088947 */ /* 0x000fea0003800000 */
[----:B------:R-:W-:Y:S02]  /*0480*/  ISETP.GE.U32.AND P1, PT, R24, 0x4, PT ;  /* 0x000000041800780c */ /* 0x000fe40003f26070 */
[----:B------:R-:W-:-:S04]  /*0490*/  LOP3.LUT R14, R0, 0x3, RZ, 0xc0, !PT ;  /* 0x00000003000e7812 */ /* 0x000fc800078ec0ff */
[----:B------:R-:W-:-:S07]  /*04a0*/  ISETP.NE.AND P0, PT, R14, RZ, PT ;  /* 0x000000ff0e00720c */ /* 0x000fce0003f05270 */
[----:B------:R-:W-:Y:S06]  /*04b0*/  @!P1 BRA `(.L_x_3) ;  /* 0x0000000000709947 */ /* 0x000fec0003800000 */
[----:B------:R-:W0:Y:S01]  /*04c0*/  LDC R11, c[0x0][0x3a0] ;  /* 0x0000e800ff0b7b82 */ /* 0x000e220000000800 */
[----:B------:R-:W1:Y:S01]  /*04d0*/  LDCU.64 UR6, c[0x0][0x380] ;  /* 0x00007000ff0677ac */ /* 0x000e620008000a00 */
[CC--:B------:R-:W-:Y:S02]  /*04e0*/  IADD3 R3, PT, PT, R19.reuse, R20.reuse, RZ ;  /* 0x0000001413037210 */ /* 0x0c0fe40007ffe0ff */
[----:B------:R-:W-:-:S04]  /*04f0*/  IADD3 R8, P1, PT, R19, R20, RZ ;  /* 0x0000001413087210 */ /* 0x000fc80007f3e0ff */
[----:B------:R-:W2:Y:S08]  /*0500*/  LDC.64 R4, c[0x0][0x388] ;  /* 0x0000e200ff047b82 */ /* 0x000eb00000000a00 */
[----:B------:R-:W3:Y:S01]  /*0510*/  LDC.64 R12, c[0x0][0x380] ;  /* 0x0000e000ff0c7b82 */ /* 0x000ee20000000a00 */
[----:B0-----:R-:W-:-:S04]  /*0520*/  IMAD R7, R20, R11, R16 ;  /* 0x0000000b14077224 */ /* 0x001fc800078e0210 */
[----:B--2---:R-:W-:-:S04]  /*0530*/  IMAD.WIDE R4, R7, 0x4, R4 ;  /* 0x0000000407047825 */ /* 0x004fc800078e0204 */
[----:B------:R-:W-:Y:S02]  /*0540*/  IMAD.WIDE R6, R11, 0x4, R4 ;  /* 0x000000040b067825 */ /* 0x000fe400078e0204 */
[----:B------:R-:W2:Y:S02]  /*0550*/  LDG.E R4, desc[UR4][R4.64] ;  /* 0x0000000404047981 */ /* 0x000ea4000c1e1900 */
[----:B---3--:R-:W-:Y:S01]  /*0560*/  IMAD.WIDE.U32 R12, R3, 0x4, R12 ;  /* 0x00000004030c7825 */ /* 0x008fe200078e000c */
[----:B------:R-:W-:Y:S02]  /*0570*/  IADD3.X R3, PT, PT, RZ, RZ, RZ, P1, !PT ;  /* 0x000000ffff037210 */ /* 0x000fe40000ffe4ff */
[----:B-1----:R-:W-:-:S03]  /*0580*/  LEA R2, P1, R8, UR6, 0x2 ;  /* 0x0000000608027c11 */ /* 0x002fc6000f8210ff */
[----:B------:R-:W2:Y:S01]  /*0590*/  LDG.E R12, desc[UR4][R12.64] ;  /* 0x000000040c0c7981 */ /* 0x000ea2000c1e1900 */
[----:B------:R-:W-:Y:S01]  /*05a0*/  LEA.HI.X R3, R8, UR7, R3, 0x2, P1 ;  /* 0x0000000708037c11 */ /* 0x000fe200088f1403 */
[C---:B------:R-:W-:Y:S02]  /*05b0*/  IMAD.WIDE R8, R11.reuse, 0x4, R6 ;  /* 0x000000040b087825 */ /* 0x040fe400078e0206 */
[----:B------:R-:W3:Y:S04]  /*05c0*/  LDG.E R6, desc[UR4][R6.64] ;  /* 0x0000000406067981 */ /* 0x000ee8000c1e1900 */
[----:B------:R-:W3:Y:S01]  /*05d0*/  LDG.E R18, desc[UR4][R2.64+0x4] ;  /* 0x0000040402127981 */ /* 0x000ee2000c1e1900 */
[----:B------:R-:W-:-:S03]  /*05e0*/  IMAD.WIDE R10, R11, 0x4, R8 ;  /* 0x000000040b0a7825 */ /* 0x000fc600078e0208 */
[----:B------:R-:W4:Y:S04]  /*05f0*/  LDG.E R21, desc[UR4][R8.64] ;  /* 0x0000000408157981 */ /* 0x000f28000c1e1900 */
[----:B------:R-:W4:Y:S04]  /*0600*/  LDG.E R15, desc[UR4][R2.64+0x8] ;  /* 0x00000804020f7981 */ /* 0x000f28000c1e1900 */
[----:B------:R-:W5:Y:S04]  /*0610*/  LDG.E R22, desc[UR4][R2.64+0xc] ;  /* 0x00000c0402167981 */ /* 0x000f68000c1e1900 */
[----:B------:R-:W5:Y:S01]  /*0620*/  LDG.E R10, desc[UR4][R10.64] ;  /* 0x000000040a0a7981 */ /* 0x000f62000c1e1900 */
[----:B------:R-:W-:Y:S01]  /*0630*/  IADD3 R20, PT, PT, R20, 0x4, RZ ;  /* 0x0000000414147810 */ /* 0x000fe20007ffe0ff */
[----:B--2---:R-:W-:-:S04]  /*0640*/  FFMA R29, R12, R4, R29 ;  /* 0x000000040c1d7223 */ /* 0x004fc8000000001d */
[----:B---3--:R-:W-:-:S04]  /*0650*/  FFMA R18, R18, R6, R29 ;  /* 0x0000000612127223 */ /* 0x008fc8000000001d */
[----:B----4-:R-:W-:-:S04]  /*0660*/  FFMA R15, R15, R21, R18 ;  /* 0x000000150f0f7223 */ /* 0x010fc80000000012 */
[----:B-----5:R-:W-:-:S07]  /*0670*/  FFMA R29, R22, R10, R15 ;  /* 0x0000000a161d7223 */ /* 0x020fce000000000f */
.L_x_3:
[----:B------:R-:W-:Y:S05]  /*0680*/  @!P0 BRA `(.L_x_0) ;  /* 0x0000000000848947 */ /* 0x000fea0003800000 */
[----:B------:R-:W-:Y:S01]  /*0690*/  ISETP.NE.AND P1, PT, R14, 0x1, PT ;  /* 0x000000010e00780c */ /* 0x000fe20003f25270 */
[----:B------:R-:W0:Y:S01]  /*06a0*/  LDC.64 R8, c[0x0][0x388] ;  /* 0x0000e200ff087b82 */ /* 0x000e220000000a00 */
[----:B------:R-:W-:-:S04]  /*06b0*/  LOP3.LUT R0, R0, 0x1, RZ, 0xc0, !PT ;  /* 0x0000000100007812 */ /* 0x000fc800078ec0ff */
[----:B------:R-:W-:-:S03]  /*06c0*/  ISETP.NE.U32.AND P0, PT, R0, 0x1, PT ;  /* 0x000000010000780c */ /* 0x000fc60003f05070 */
[----:B------:R-:W1:Y:S04]  /*06d0*/  LDC.64 R10, c[0x0][0x380] ;  /* 0x0000e000ff0a7b82 */ /* 0x000e680000000a00 */
[CC--:B------:R-:W-:Y:S02]  /*06e0*/  @P1 IADD3 R21, PT, PT, R19.reuse, R20.reuse, RZ ;  /* 0x0000001413151210 */ /* 0x0c0fe40007ffe0ff */
[----:B------:R-:W-:Y:S02]  /*06f0*/  @P1 IADD3 R0, P2, PT, R19, R20, RZ ;  /* 0x0000001413001210 */ /* 0x000fe40007f5e0ff */
[----:B------:R-:W2:Y:S02]  /*0700*/  @P1 LDC R15, c[0x0][0x3a0] ;  /* 0x0000e800ff0f1b82 */ /* 0x000ea40000000800 */
[----:B------:R-:W-:-:S06]  /*0710*/  @P1 IADD3.X R12, PT, PT, RZ, RZ, RZ, P2, !PT ;  /* 0x000000ffff0c1210 */ /* 0x000fcc00017fe4ff */
[----:B------:R-:W3:Y:S08]  /*0720*/  @P1 LDC.64 R6, c[0x0][0x380] ;  /* 0x0000e000ff061b82 */ /* 0x000ef00000000a00 */
[----:B------:R-:W4:Y:S01]  /*0730*/  @!P0 LDC R13, c[0x0][0x3a0] ;  /* 0x0000e800ff0d8b82 */ /* 0x000f220000000800 */
[----:B-1----:R-:W-:-:S06]  /*0740*/  @P1 IMAD.WIDE.U32 R10, R21, 0x4, R10 ;  /* 0x00000004150a1825 */ /* 0x002fcc00078e000a */
[----:B------:R-:W5:Y:S01]  /*0750*/  @P1 LDG.E R10, desc[UR4][R10.64] ;  /* 0x000000040a0a1981 */ /* 0x000f62000c1e1900 */
[----:B------:R-:W1:Y:S01]  /*0760*/  LDC.64 R2, c[0x0][0x380] ;  /* 0x0000e000ff027b82 */ /* 0x000e620000000a00 */
[C---:B--2---:R-:W-:Y:S01]  /*0770*/  @P1 IMAD R23, R20.reuse, R15, R16 ;  /* 0x0000000f14171224 */ /* 0x044fe200078e0210 */
[----:B------:R-:W-:-:S03]  /*0780*/  @P1 IADD3 R20, PT, PT, R20, 0x2, RZ ;  /* 0x0000000214141810 */ /* 0x000fc60007ffe0ff */
[----:B0-----:R-:W-:-:S03]  /*0790*/  @P1 IMAD.WIDE R8, R23, 0x4, R8 ;  /* 0x0000000417081825 */ /* 0x001fc600078e0208 */
[----:B------:R-:W0:Y:S01]  /*07a0*/  LDC.64 R4, c[0x0][0x388] ;  /* 0x0000e200ff047b82 */ /* 0x000e220000000a00 */
[C---:B---3--:R-:W-:Y:S02]  /*07b0*/  @P1 LEA R6, P2, R0.reuse, R6, 0x2 ;  /* 0x0000000600061211 */ /* 0x048fe400078410ff */
[----:B------:R-:W-:Y:S01]  /*07c0*/  @!P0 IADD3 R19, PT, PT, R19, R20, RZ ;  /* 0x0000001413138210 */ /* 0x000fe20007ffe0ff */
[----:B------:R-:W-:Y:S01]  /*07d0*/  @P1 IMAD.WIDE R14, R15, 0x4, R8 ;  /* 0x000000040f0e1825 */ /* 0x000fe200078e0208 */
[----:B------:R-:W-:Y:S02]  /*07e0*/  @P1 LEA.HI.X R7, R0, R7, R12, 0x2, P2 ;  /* 0x0000000700071211 */ /* 0x000fe400010f140c */
[----:B------:R-:W5:Y:S01]  /*07f0*/  @P1 LDG.E R0, desc[UR4][R8.64] ;  /* 0x0000000408001981 */ /* 0x000f62000c1e1900 */
[----:B----4-:R-:W-:-:S03]  /*0800*/  @!P0 IMAD R13, R20, R13, R16 ;  /* 0x0000000d140d8224 */ /* 0x010fc600078e0210 */
[----:B------:R-:W2:Y:S04]  /*0810*/  @P1 LDG.E R7, desc[UR4][R6.64+0x4] ;  /* 0x0000040406071981 */ /* 0x000ea8000c1e1900 */
[----:B------:R-:W2:Y:S01]  /*0820*/  @P1 LDG.E R14, desc[UR4][R14.64] ;  /* 0x000000040e0e1981 */ /* 0x000ea2000c1e1900 */
[----:B-1----:R-:W-:-:S06]  /*0830*/  @!P0 IMAD.WIDE.U32 R2, R19, 0x4, R2 ;  /* 0x0000000413028825 */ /* 0x002fcc00078e0002 */
[----:B------:R-:W3:Y:S01]  /*0840*/  @!P0 LDG.E R2, desc[UR4][R2.64] ;  /* 0x0000000402028981 */ /* 0x000ee2000c1e1900 */
[----:B0-----:R-:W-:-:S06]  /*0850*/  @!P0 IMAD.WIDE R4, R13, 0x4, R4 ;  /* 0x000000040d048825 */ /* 0x001fcc00078e0204 */
[----:B------:R-:W3:Y:S01]  /*0860*/  @!P0 LDG.E R4, desc[UR4][R4.64] ;  /* 0x0000000404048981 */ /* 0x000ee2000c1e1900 */
[----:B-----5:R-:W-:-:S04]  /*0870*/  @P1 FFMA R0, R10, R0, R29 ;  /* 0x000000000a001223 */ /* 0x020fc8000000001d */
[----:B--2---:R-:W-:-:S04]  /*0880*/  @P1 FFMA R29, R7, R14, R0 ;  /* 0x0000000e071d1223 */ /* 0x004fc80000000000 */
[----:B---3--:R-:W-:-:S07]  /*0890*/  @!P0 FFMA R29, R2, R4, R29 ;  /* 0x00000004021d8223 */ /* 0x008fce000000001d */
.L_x_0:
[----:B------:R-:W0:Y:S01]  /*08a0*/  LDC.64 R2, c[0x0][0x390] ;  /* 0x0000e400ff027b82 */ /* 0x000e220000000a00 */
[----:B------:R-:W1:Y:S02]  /*08b0*/  LDCU UR6, c[0x0][0x3a0] ;  /* 0x00007400ff0677ac */ /* 0x000e640008000800 */
[----:B-1----:R-:W-:-:S04]  /*08c0*/  IMAD R17, R17, UR6, R16 ;  /* 0x0000000611117c24 */ /* 0x002fc8000f8e0210 */
[----:B0-----:R-:W-:-:S05]  /*08d0*/  IMAD.WIDE R2, R17, 0x4, R2 ;  /* 0x0000000411027825 */ /* 0x001fca00078e0202 */
[----:B------:R-:W-:Y:S01]  /*08e0*/  STG.E desc[UR4][R2.64], R29 ;  /* 0x0000001d02007986 */ /* 0x000fe2000c101904 */
[----:B------:R-:W-:Y:S05]  /*08f0*/  EXIT ;  /* 0x000000000000794d */ /* 0x000fea0003800000 */
.L_x_4:
[----:B------:R-:W-:-:S00]  /*0900*/  BRA `(.L_x_4) ;  /* 0xfffffffc00fc7947 */ /* 0x000fc0000383ffff */
[----:B------:R-:W-:-:S00]  /*0910*/  NOP ;  /* 0x0000000000007918 */ /* 0x000fc00000000000 */
        /* <DEDUP_REMOVED lines=14> */
.L_x_5:


//--------------------- .nv.shared.reserved.0     --------------------------
	.section	.nv.shared.reserved.0,"aw",@nobits
	.weak		__nv_reservedSMEM_offset_0_alias
	.size		__nv_reservedSMEM_offset_0_alias, 0, 64
	.other		__nv_reservedSMEM_offset_0_alias,@"STO_CUDA_RESERVED_SHARED STV_DEFAULT"
__nv_reservedSMEM_offset_0_alias:
	.zero		0
	.zero		64


//--------------------- .nv.constant0._Z13matmul_kernelPfS_S_iii --------------------------
	.section	.nv.constant0._Z13matmul_kernelPfS_S_iii,"a",@progbits
	.sectionflags	@""
	.align	4
.nv.constant0._Z13matmul_kernelPfS_S_iii:
	.zero		932


//--------------------- SYMBOLS --------------------------

	.type		.nv.reservedSmem.offset0,@object
	.size		.nv.reservedSmem.offset0,0x4
